//
// Generated by NVIDIA NVVM Compiler
//
// Compiler Build ID: CL-36424714
// Cuda compilation tools, release 13.0, V13.0.88
// Based on NVVM 20.0.0
//

.version 9.0
.target sm_100
.address_size 64

	// .globl	_Z15fillSpaceTStepsiifffPfS_S_

.visible .entry _Z15fillSpaceTStepsiifffPfS_S_(
	.param .u32 _Z15fillSpaceTStepsiifffPfS_S__param_0,
	.param .u32 _Z15fillSpaceTStepsiifffPfS_S__param_1,
	.param .f32 _Z15fillSpaceTStepsiifffPfS_S__param_2,
	.param .f32 _Z15fillSpaceTStepsiifffPfS_S__param_3,
	.param .f32 _Z15fillSpaceTStepsiifffPfS_S__param_4,
	.param .u64 .ptr .align 1 _Z15fillSpaceTStepsiifffPfS_S__param_5,
	.param .u64 .ptr .align 1 _Z15fillSpaceTStepsiifffPfS_S__param_6,
	.param .u64 .ptr .align 1 _Z15fillSpaceTStepsiifffPfS_S__param_7
)
{
	.reg .pred 	%p<5>;
	.reg .b16 	%rs<3>;
	.reg .b32 	%r<17>;
	.reg .b32 	%f<22>;
	.reg .b64 	%rd<28>;

	ld.param.u32 	%r1, [_Z15fillSpaceTStepsiifffPfS_S__param_0];
	ld.param.f32 	%f1, [_Z15fillSpaceTStepsiifffPfS_S__param_2];
	ld.param.f32 	%f2, [_Z15fillSpaceTStepsiifffPfS_S__param_3];
	ld.param.f32 	%f3, [_Z15fillSpaceTStepsiifffPfS_S__param_4];
	ld.param.u64 	%rd9, [_Z15fillSpaceTStepsiifffPfS_S__param_5];
	ld.param.u64 	%rd10, [_Z15fillSpaceTStepsiifffPfS_S__param_6];
	ld.param.u64 	%rd11, [_Z15fillSpaceTStepsiifffPfS_S__param_7];
	cvta.to.global.u64 	%rd1, %rd9;
	cvta.to.global.u64 	%rd2, %rd11;
	cvta.to.global.u64 	%rd3, %rd10;
	mov.u32 	%r2, %ctaid.y;
	mov.u32 	%r3, %ntid.y;
	mov.u32 	%r4, %tid.y;
	mad.lo.s32 	%r5, %r2, %r3, %r4;
	mov.u32 	%r6, %ctaid.x;
	mov.u32 	%r7, %ntid.x;
	mov.u32 	%r8, %tid.x;
	mad.lo.s32 	%r9, %r6, %r7, %r8;
	mul.lo.s32 	%r10, %r1, %r5;
	add.s32 	%r11, %r10, %r9;
	mul.wide.s32 	%rd12, %r11, 4;
	add.s64 	%rd13, %rd3, %rd12;
	ld.global.f32 	%f4, [%rd13];
	add.f32 	%f5, %f4, %f4;
	add.s64 	%rd14, %rd2, %rd12;
	ld.global.f32 	%f6, [%rd14];
	sub.f32 	%f7, %f5, %f6;
	mul.f32 	%f8, %f1, %f1;
	div.rn.f32 	%f9, %f2, %f3;
	mul.f32 	%f10, %f2, %f9;
	div.rn.f32 	%f11, %f10, %f3;
	mul.f32 	%f12, %f8, %f11;
	add.s32 	%r12, %r10, %r1;
	mul.wide.s32 	%rd15, %r1, 4;
	add.s64 	%rd16, %rd13, %rd15;
	ld.global.f32 	%f13, [%rd16];
	shl.b32 	%r13, %r1, 1;
	sub.s32 	%r14, %r12, %r13;
	add.s32 	%r15, %r14, %r9;
	mul.wide.s32 	%rd17, %r15, 4;
	add.s64 	%rd18, %rd3, %rd17;
	ld.global.f32 	%f14, [%rd18];
	add.f32 	%f15, %f13, %f14;
	ld.global.f32 	%f16, [%rd13+-4];
	add.f32 	%f17, %f15, %f16;
	ld.global.f32 	%f18, [%rd13+4];
	add.f32 	%f19, %f17, %f18;
	fma.rn.f32 	%f20, %f4, 0fC0800000, %f19;
	fma.rn.f32 	%f21, %f12, %f20, %f7;
	add.s64 	%rd19, %rd1, %rd12;
	st.global.f32 	[%rd19], %f21;
	bar.sync 	0;
	setp.ne.s32 	%p1, %r8, 0;
	@%p1 bra 	$L__BB0_6;
	mul.lo.s32 	%r16, %r1, %r1;
	mul.wide.u32 	%rd4, %r16, 4;
	setp.eq.s32 	%p2, %r1, 0;
	@%p2 bra 	$L__BB0_6;
	mov.b64 	%rd26, 0;
$L__BB0_3:
	add.s64 	%rd21, %rd3, %rd26;
	ld.global.u8 	%rs1, [%rd21];
	add.s64 	%rd22, %rd2, %rd26;
	st.global.u8 	[%rd22], %rs1;
	add.s64 	%rd26, %rd26, 1;
	setp.lt.u64 	%p3, %rd26, %rd4;
	@%p3 bra 	$L__BB0_3;
	mov.b64 	%rd27, 0;
$L__BB0_5:
	add.s64 	%rd24, %rd1, %rd27;
	ld.global.u8 	%rs2, [%rd24];
	add.s64 	%rd25, %rd3, %rd27;
	st.global.u8 	[%rd25], %rs2;
	add.s64 	%rd27, %rd27, 1;
	setp.lt.u64 	%p4, %rd27, %rd4;
	@%p4 bra 	$L__BB0_5;
$L__BB0_6:
	ret;

}


// ===== COMPILED SASS (sm_100) =====

	.target	sm_100

	.elftype	@"ET_EXEC"


//--------------------- .note.nv.tkinfo           --------------------------
	.section	.note.nv.tkinfo,"",@"SHT_NOTE"
	.sectionflags	@"SHF_NOTE_NV_TKINFO"
	.tkinfo
        /*0018*/ 	.word	0x00000002
        /*0030*/ 	.string	""
        /*0030*/ 	.string	"ptxas"
        /*0030*/ 	.string	"Cuda compilation tools, release 13.0, V13.0.88"
        /*0030*/ 	.string	"Build cuda_13.0.r13.0/compiler.36424714_0"
        /*0030*/ 	.string	"-arch sm_100 -m 64 "



//--------------------- .note.nv.cuinfo           --------------------------
	.section	.note.nv.cuinfo,"",@"SHT_NOTE"
	.sectionflags	@"SHF_NOTE_NV_CUINFO"
        /*0018*/ 	.short	0x0002
        /*001a*/ 	.short	0x0064
        /*001c*/ 	.short	0x0082
	.zero		2


//--------------------- .nv.info                  --------------------------
	.section	.nv.info,"",@"SHT_CUDA_INFO"
	.align	4


	//----- nvinfo : EIATTR_REGCOUNT
	.align		4
        /*0000*/ 	.byte	0x04, 0x2f
        /*0002*/ 	.short	(.L_1 - .L_0)
	.align		4
.L_0:
        /*0004*/ 	.word	index@(_Z15fillSpaceTStepsiifffPfS_S_)
        /*0008*/ 	.word	0x00000018


	//----- nvinfo : EIATTR_FRAME_SIZE
	.align		4
.L_1:
        /*000c*/ 	.byte	0x04, 0x11
        /*000e*/ 	.short	(.L_3 - .L_2)
	.align		4
.L_2:
        /*0010*/ 	.word	index@($__internal_0_$__cuda_sm3x_div_rn_noftz_f32_slowpath)
        /*0014*/ 	.word	0x00000000


	//----- nvinfo : EIATTR_FRAME_SIZE
	.align		4
.L_3:
        /*0018*/ 	.byte	0x04, 0x11
        /*001a*/ 	.short	(.L_5 - .L_4)
	.align		4
.L_4:
        /*001c*/ 	.word	index@(_Z15fillSpaceTStepsiifffPfS_S_)
        /*0020*/ 	.word	0x00000000


	//----- nvinfo : EIATTR_MIN_STACK_SIZE
	.align		4
.L_5:
        /*0024*/ 	.byte	0x04, 0x12
        /*0026*/ 	.short	(.L_7 - .L_6)
	.align		4
.L_6:
        /*0028*/ 	.word	index@(_Z15fillSpaceTStepsiifffPfS_S_)
        /*002c*/ 	.word	0x00000000
.L_7:


//--------------------- .nv.compat                --------------------------
	.section	.nv.compat,"",@"SHT_CUDA_COMPAT_INFO"
	.align	4
        /*0000*/ 	.byte	0x02, 0x09, 0x00, 0x00, 0x02, 0x02, 0x01, 0x00, 0x02, 0x05, 0x05, 0x00, 0x03, 0x07, 0x01, 0x01
        /*0010*/ 	.byte	0x02, 0x03, 0x00, 0x00, 0x02, 0x06, 0x01, 0x00, 0x04, 0x0b, 0x08, 0x00, 0x01, 0x00, 0x00, 0x00
        /*0020*/ 	.byte	0x00, 0x00, 0x00, 0x00


//--------------------- .nv.info._Z15fillSpaceTStepsiifffPfS_S_ --------------------------
	.section	.nv.info._Z15fillSpaceTStepsiifffPfS_S_,"",@"SHT_CUDA_INFO"
	.sectionflags	@""
	.align	4


	//----- nvinfo : EIATTR_CUDA_API_VERSION
	.align		4
        /*0000*/ 	.byte	0x04, 0x37
        /*0002*/ 	.short	(.L_9 - .L_8)
.L_8:
        /*0004*/ 	.word	0x00000082


	//----- nvinfo : EIATTR_KPARAM_INFO
	.align		4
.L_9:
        /*0008*/ 	.byte	0x04, 0x17
        /*000a*/ 	.short	(.L_11 - .L_10)
.L_10:
        /*000c*/ 	.word	0x00000000
        /*0010*/ 	.short	0x0007
        /*0012*/ 	.short	0x0028
        /*0014*/ 	.byte	0x00, 0xf5, 0x21, 0x00


	//----- nvinfo : EIATTR_KPARAM_INFO
	.align		4
.L_11:
        /*0018*/ 	.byte	0x04, 0x17
        /*001a*/ 	.short	(.L_13 - .L_12)
.L_12:
        /*001c*/ 	.word	0x00000000
        /*0020*/ 	.short	0x0006
        /*0022*/ 	.short	0x0020
        /*0024*/ 	.byte	0x00, 0xf5, 0x21, 0x00


	//----- nvinfo : EIATTR_KPARAM_INFO
	.align		4
.L_13:
        /*0028*/ 	.byte	0x04, 0x17
        /*002a*/ 	.short	(.L_15 - .L_14)
.L_14:
        /*002c*/ 	.word	0x00000000
        /*0030*/ 	.short	0x0005
        /*0032*/ 	.short	0x0018
        /*0034*/ 	.byte	0x00, 0xf5, 0x21, 0x00


	//----- nvinfo : EIATTR_KPARAM_INFO
	.align		4
.L_15:
        /*0038*/ 	.byte	0x04, 0x17
        /*003a*/ 	.short	(.L_17 - .L_16)
.L_16:
        /*003c*/ 	.word	0x00000000
        /*0040*/ 	.short	0x0004
        /*0042*/ 	.short	0x0010
        /*0044*/ 	.byte	0x00, 0xf0, 0x11, 0x00


	//----- nvinfo : EIATTR_KPARAM_INFO
	.align		4
.L_17:
        /*0048*/ 	.byte	0x04, 0x17
        /*004a*/ 	.short	(.L_19 - .L_18)
.L_18:
        /*004c*/ 	.word	0x00000000
        /*0050*/ 	.short	0x0003
        /*0052*/ 	.short	0x000c
        /*0054*/ 	.byte	0x00, 0xf0, 0x11, 0x00


	//----- nvinfo : EIATTR_KPARAM_INFO
	.align		4
.L_19:
        /*0058*/ 	.byte	0x04, 0x17
        /*005a*/ 	.short	(.L_21 - .L_20)
.L_20:
        /*005c*/ 	.word	0x00000000
        /*0060*/ 	.short	0x0002
        /*0062*/ 	.short	0x0008
        /*0064*/ 	.byte	0x00, 0xf0, 0x11, 0x00


	//----- nvinfo : EIATTR_KPARAM_INFO
	.align		4
.L_21:
        /*0068*/ 	.byte	0x04, 0x17
        /*006a*/ 	.short	(.L_23 - .L_22)
.L_22:
        /*006c*/ 	.word	0x00000000
        /*0070*/ 	.short	0x0001
        /*0072*/ 	.short	0x0004
        /*0074*/ 	.byte	0x00, 0xf0, 0x11, 0x00


	//----- nvinfo : EIATTR_KPARAM_INFO
	.align		4
.L_23:
        /*0078*/ 	.byte	0x04, 0x17
        /*007a*/ 	.short	(.L_25 - .L_24)
.L_24:
        /*007c*/ 	.word	0x00000000
        /*0080*/ 	.short	0x0000
        /*0082*/ 	.short	0x0000
        /*0084*/ 	.byte	0x00, 0xf0, 0x11, 0x00


	//----- nvinfo : EIATTR_SPARSE_MMA_MASK
	.align		4
.L_25:
        /*0088*/ 	.byte	0x03, 0x50
        /*008a*/ 	.short	0x0000


	//----- nvinfo : EIATTR_MAXREG_COUNT
	.align		4
        /*008c*/ 	.byte	0x03, 0x1b
        /*008e*/ 	.short	0x00ff


	//----- nvinfo : EIATTR_NUM_BARRIERS
	.align		4
        /*0090*/ 	.byte	0x02, 0x4c
        /*0092*/ 	.byte	0x01
	.zero		1


	//----- nvinfo : EIATTR_MERCURY_ISA_VERSION
	.align		4
        /*0094*/ 	.byte	0x03, 0x5f
        /*0096*/ 	.short	0x0101


	//----- nvinfo : EIATTR_VRC_CTA_INIT_COUNT
	.align		4
        /*0098*/ 	.byte	0x02, 0x4a
	.zero		1
	.zero		1


	//----- nvinfo : EIATTR_EXIT_INSTR_OFFSETS
	.align		4
        /*009c*/ 	.byte	0x04, 0x1c
        /*009e*/ 	.short	(.L_27 - .L_26)


	//   ....[0]....
.L_26:
        /*00a0*/ 	.word	0x00000490


	//   ....[1]....
        /*00a4*/ 	.word	0x000004c0


	//   ....[2]....
        /*00a8*/ 	.word	0x00000d40


	//   ....[3]....
        /*00ac*/ 	.word	0x00000dd0


	//----- nvinfo : EIATTR_CRS_STACK_SIZE
	.align		4
.L_27:
        /*00b0*/ 	.byte	0x04, 0x1e
        /*00b2*/ 	.short	(.L_29 - .L_28)
.L_28:
        /*00b4*/ 	.word	0x00000000


	//----- nvinfo : EIATTR_CBANK_PARAM_SIZE
	.align		4
.L_29:
        /*00b8*/ 	.byte	0x03, 0x19
        /*00ba*/ 	.short	0x0030


	//----- nvinfo : EIATTR_PARAM_CBANK
	.align		4
        /*00bc*/ 	.byte	0x04, 0x0a
        /*00be*/ 	.short	(.L_31 - .L_30)
	.align		4
.L_30:
        /*00c0*/ 	.word	index@(.nv.constant0._Z15fillSpaceTStepsiifffPfS_S_)
        /*00c4*/ 	.short	0x0380
        /*00c6*/ 	.short	0x0030


	//----- nvinfo : EIATTR_SW_WAR
	.align		4
.L_31:
        /*00c8*/ 	.byte	0x04, 0x36
        /*00ca*/ 	.short	(.L_33 - .L_32)
.L_32:
        /*00cc*/ 	.word	0x00000008
.L_33:


//--------------------- .nv.callgraph             --------------------------
	.section	.nv.callgraph,"",@"SHT_CUDA_CALLGRAPH"
	.align	4
	.sectionentsize	8
	.align		4
        /*0000*/ 	.word	0x00000000
	.align		4
        /*0004*/ 	.word	0xffffffff
	.align		4
        /*0008*/ 	.word	0x00000000
	.align		4
        /*000c*/ 	.word	0xfffffffe
	.align		4
        /*0010*/ 	.word	0x00000000
	.align		4
        /*0014*/ 	.word	0xfffffffd
	.align		4
        /*0018*/ 	.word	0x00000000
	.align		4
        /*001c*/ 	.word	0xfffffffc


//--------------------- .text._Z15fillSpaceTStepsiifffPfS_S_ --------------------------
	.section	.text._Z15fillSpaceTStepsiifffPfS_S_,"ax",@progbits
	.align	128
        .global         _Z15fillSpaceTStepsiifffPfS_S_
        .type           _Z15fillSpaceTStepsiifffPfS_S_,@function
        .size           _Z15fillSpaceTStepsiifffPfS_S_,(.L_x_16 - _Z15fillSpaceTStepsiifffPfS_S_)
        .other          _Z15fillSpaceTStepsiifffPfS_S_,@"STO_CUDA_ENTRY STV_DEFAULT"
_Z15fillSpaceTStepsiifffPfS_S_:
.text._Z15fillSpaceTStepsiifffPfS_S_:
[----:B------:R-:W-:Y:S01]  /*0000*/  LDC R1, c[0x0][0x37c] ;  /* 0x0000df00ff017b82 */ /* 0x000fe20000000800 */
[----:B------:R-:W0:Y:S07]  /*0010*/  S2R R0, SR_TID.Y ;  /* 0x0000000000007919 */ /* 0x000e2e0000002200 */
[----:B------:R-:W0:Y:S01]  /*0020*/  LDC R11, c[0x0][0x364] ;  /* 0x0000d900ff0b7b82 */ /* 0x000e220000000800 */
[----:B------:R-:W1:Y:S01]  /*0030*/  LDCU UR8, c[0x0][0x380] ;  /* 0x00007000ff0877ac */ /* 0x000e620008000800 */
[----:B------:R-:W2:Y:S01]  /*0040*/  S2R R6, SR_TID.X ;  /* 0x0000000000067919 */ /* 0x000ea20000002100 */
[----:B------:R-:W3:Y:S05]  /*0050*/  LDCU.64 UR4, c[0x0][0x358] ;  /* 0x00006b00ff0477ac */ /* 0x000eea0008000a00 */
[----:B------:R-:W0:Y:S08]  /*0060*/  S2UR UR6, SR_CTAID.Y ;  /* 0x00000000000679c3 */ /* 0x000e300000002600 */
[----:B------:R-:W2:Y:S08]  /*0070*/  S2UR UR7, SR_CTAID.X ;  /* 0x00000000000779c3 */ /* 0x000eb00000002500 */
[----:B------:R-:W2:Y:S08]  /*0080*/  LDC R3, c[0x0][0x360] ;  /* 0x0000d800ff037b82 */ /* 0x000eb00000000800 */
[----:B------:R-:W4:Y:S01]  /*0090*/  LDC.64 R4, c[0x0][0x3a0] ;  /* 0x0000e800ff047b82 */ /* 0x000f220000000a00 */
[----:B0-----:R-:W-:Y:S01]  /*00a0*/  IMAD R11, R11, UR6, R0 ;  /* 0x000000060b0b7c24 */ /* 0x001fe2000f8e0200 */
[----:B------:R-:W0:Y:S06]  /*00b0*/  LDCU UR6, c[0x0][0x38c] ;  /* 0x00007180ff0677ac */ /* 0x000e2c0008000800 */
[----:B------:R-:W5:Y:S01]  /*00c0*/  LDC.64 R12, c[0x0][0x3a8] ;  /* 0x0000ea00ff0c7b82 */ /* 0x000f620000000a00 */
[----:B--2---:R-:W-:-:S07]  /*00d0*/  IMAD R10, R3, UR7, R6 ;  /* 0x00000007030a7c24 */ /* 0x004fce000f8e0206 */
[----:B------:R-:W2:Y:S01]  /*00e0*/  LDC R15, c[0x0][0x390] ;  /* 0x0000e400ff0f7b82 */ /* 0x000ea20000000800 */
[----:B-1----:R-:W-:-:S04]  /*00f0*/  IMAD R7, R11, UR8, R10 ;  /* 0x000000080b077c24 */ /* 0x002fc8000f8e020a */
[----:B----4-:R-:W-:-:S05]  /*0100*/  IMAD.WIDE R4, R7, 0x4, R4 ;  /* 0x0000000407047825 */ /* 0x010fca00078e0204 */
[----:B---3--:R-:W3:Y:S01]  /*0110*/  LDG.E R8, desc[UR4][R4.64] ;  /* 0x0000000404087981 */ /* 0x008ee2000c1e1900 */
[----:B-----5:R-:W-:-:S06]  /*0120*/  IMAD.WIDE R12, R7, 0x4, R12 ;  /* 0x00000004070c7825 */ /* 0x020fcc00078e020c */
[----:B------:R-:W4:Y:S01]  /*0130*/  LDG.E R12, desc[UR4][R12.64] ;  /* 0x000000040c0c7981 */ /* 0x000f22000c1e1900 */
[----:B--2---:R-:W1:Y:S01]  /*0140*/  MUFU.RCP R2, R15 ;  /* 0x0000000f00027308 */ /* 0x004e620000001000 */
[----:B0-----:R-:W-:Y:S01]  /*0150*/  IMAD.U32 R16, RZ, RZ, UR6 ;  /* 0x00000006ff107e24 */ /* 0x001fe2000f8e00ff */
[----:B------:R-:W0:Y:S06]  /*0160*/  LDC R0, c[0x0][0x390] ;  /* 0x0000e400ff007b82 */ /* 0x000e2c0000000800 */
[----:B------:R-:W2:Y:S01]  /*0170*/  FCHK P0, R16, R15 ;  /* 0x0000000f10007302 */ /* 0x000ea20000000000 */
[----:B-1----:R-:W-:-:S04]  /*0180*/  FFMA R3, R2, -R15, 1 ;  /* 0x3f80000002037423 */ /* 0x002fc8000000080f */
[----:B------:R-:W-:-:S04]  /*0190*/  FFMA R2, R2, R3, R2 ;  /* 0x0000000302027223 */ /* 0x000fc80000000002 */
[----:B------:R-:W-:-:S04]  /*01a0*/  FFMA R3, R2, UR6, RZ ;  /* 0x0000000602037c23 */ /* 0x000fc800080000ff */
[----:B------:R-:W-:-:S04]  /*01b0*/  FFMA R14, R3, -R15, UR6 ;  /* 0x00000006030e7e23 */ /* 0x000fc8000800080f */
[----:B------:R-:W-:Y:S01]  /*01c0*/  FFMA R2, R2, R14, R3 ;  /* 0x0000000e02027223 */ /* 0x000fe20000000003 */
[----:B---3--:R-:W-:-:S04]  /*01d0*/  FADD R9, R8, R8 ;  /* 0x0000000808097221 */ /* 0x008fc80000000000 */
[----:B----4-:R-:W-:Y:S01]  /*01e0*/  FADD R9, R9, -R12 ;  /* 0x8000000c09097221 */ /* 0x010fe20000000000 */
[----:B0-2---:R-:W-:Y:S06]  /*01f0*/  @!P0 BRA `(.L_x_0) ;  /* 0x00000000000c8947 */ /* 0x005fec0003800000 */
[----:B------:R-:W0:Y:S01]  /*0200*/  LDC R3, c[0x0][0x38c] ;  /* 0x0000e300ff037b82 */ /* 0x000e220000000800 */
[----:B------:R-:W-:-:S07]  /*0210*/  MOV R14, 0x230 ;  /* 0x00000230000e7802 */ /* 0x000fce0000000f00 */
[----:B0-----:R-:W-:Y:S05]  /*0220*/  CALL.REL.NOINC `($__internal_0_$__cuda_sm3x_div_rn_noftz_f32_slowpath) ;  /* 0x0000000800ec7944 */ /* 0x001fea0003c00000 */
.L_x_0:
[----:B------:R-:W0:Y:S08]  /*0230*/  LDC R16, c[0x0][0x390] ;  /* 0x0000e400ff107b82 */ /* 0x000e300000000800 */
[----:B------:R-:W1:Y:S01]  /*0240*/  LDC.64 R12, c[0x0][0x388] ;  /* 0x0000e200ff0c7b82 */ /* 0x000e620000000a00 */
[----:B0-----:R-:W0:Y:S01]  /*0250*/  MUFU.RCP R15, R16 ;  /* 0x00000010000f7308 */ /* 0x001e220000001000 */
[----:B-1----:R-:W-:Y:S01]  /*0260*/  FMUL R3, R2, R13 ;  /* 0x0000000d02037220 */ /* 0x002fe20000400000 */
[----:B------:R-:W-:-:S06]  /*0270*/  FMUL R12, R12, R12 ;  /* 0x0000000c0c0c7220 */ /* 0x000fcc0000400000 */
[----:B------:R-:W1:Y:S01]  /*0280*/  FCHK P0, R3, R16 ;  /* 0x0000001003007302 */ /* 0x000e620000000000 */
[----:B0-----:R-:W-:-:S04]  /*0290*/  FFMA R14, R15, -R16, 1 ;  /* 0x3f8000000f0e7423 */ /* 0x001fc80000000810 */
[----:B------:R-:W-:-:S04]  /*02a0*/  FFMA R2, R15, R14, R15 ;  /* 0x0000000e0f027223 */ /* 0x000fc8000000000f */
[----:B------:R-:W-:-:S04]  /*02b0*/  FFMA R13, R2, R3, RZ ;  /* 0x00000003020d7223 */ /* 0x000fc800000000ff */
[----:B------:R-:W-:-:S04]  /*02c0*/  FFMA R14, R13, -R16, R3 ;  /* 0x800000100d0e7223 */ /* 0x000fc80000000003 */
[----:B------:R-:W-:Y:S01]  /*02d0*/  FFMA R13, R2, R14, R13 ;  /* 0x0000000e020d7223 */ /* 0x000fe2000000000d */
[----:B-1----:R-:W-:Y:S06]  /*02e0*/  @!P0 BRA `(.L_x_1) ;  /* 0x00000000000c8947 */ /* 0x002fec0003800000 */
[----:B------:R-:W-:-:S07]  /*02f0*/  MOV R14, 0x310 ;  /* 0x00000310000e7802 */ /* 0x000fce0000000f00 */
[----:B------:R-:W-:Y:S05]  /*0300*/  CALL.REL.NOINC `($__internal_0_$__cuda_sm3x_div_rn_noftz_f32_slowpath) ;  /* 0x0000000800b47944 */ /* 0x000fea0003c00000 */
[----:B------:R-:W-:-:S07]  /*0310*/  IMAD.MOV.U32 R13, RZ, RZ, R2 ;  /* 0x000000ffff0d7224 */ /* 0x000fce00078e0002 */
.L_x_1:
[----:B------:R-:W0:Y:S01]  /*0320*/  LDC R0, c[0x0][0x380] ;  /* 0x0000e000ff007b82 */ /* 0x000e220000000800 */
[----:B------:R-:W2:Y:S04]  /*0330*/  LDG.E R17, desc[UR4][R4.64+-0x4] ;  /* 0xfffffc0404117981 */ /* 0x000ea8000c1e1900 */
[----:B------:R-:W3:Y:S03]  /*0340*/  LDG.E R19, desc[UR4][R4.64+0x4] ;  /* 0x0000040404137981 */ /* 0x000ee6000c1e1900 */
[----:B------:R-:W1:Y:S01]  /*0350*/  LDC.64 R2, c[0x0][0x3a0] ;  /* 0x0000e800ff027b82 */ /* 0x000e620000000a00 */
[--C-:B0-----:R-:W-:Y:S02]  /*0360*/  IMAD R11, R11, R0, R0.reuse ;  /* 0x000000000b0b7224 */ /* 0x101fe400078e0200 */
[----:B------:R-:W-:-:S04]  /*0370*/  IMAD.MOV R14, RZ, RZ, -R0 ;  /* 0x000000ffff0e7224 */ /* 0x000fc800078e0a00 */
[----:B------:R-:W-:-:S04]  /*0380*/  IMAD R11, R14, 0x2, R11 ;  /* 0x000000020e0b7824 */ /* 0x000fc800078e020b */
[----:B------:R-:W-:Y:S02]  /*0390*/  IMAD.IADD R15, R10, 0x1, R11 ;  /* 0x000000010a0f7824 */ /* 0x000fe400078e020b */
[----:B------:R-:W-:-:S04]  /*03a0*/  IMAD.WIDE R10, R0, 0x4, R4 ;  /* 0x00000004000a7825 */ /* 0x000fc800078e0204 */
[----:B-1----:R-:W-:Y:S02]  /*03b0*/  IMAD.WIDE R14, R15, 0x4, R2 ;  /* 0x000000040f0e7825 */ /* 0x002fe400078e0202 */
[----:B------:R-:W4:Y:S01]  /*03c0*/  LDG.E R10, desc[UR4][R10.64] ;  /* 0x000000040a0a7981 */ /* 0x000f22000c1e1900 */
[----:B------:R-:W0:Y:S03]  /*03d0*/  LDC.64 R2, c[0x0][0x398] ;  /* 0x0000e600ff027b82 */ /* 0x000e260000000a00 */
[----:B------:R-:W4:Y:S01]  /*03e0*/  LDG.E R15, desc[UR4][R14.64] ;  /* 0x000000040e0f7981 */ /* 0x000f22000c1e1900 */
[----:B------:R-:W-:Y:S01]  /*03f0*/  FMUL R12, R13, R12 ;  /* 0x0000000c0d0c7220 */ /* 0x000fe20000400000 */
[----:B------:R-:W-:Y:S01]  /*0400*/  ISETP.NE.AND P0, PT, R6, RZ, PT ;  /* 0x000000ff0600720c */ /* 0x000fe20003f05270 */
[----:B0-----:R-:W-:-:S04]  /*0410*/  IMAD.WIDE R2, R7, 0x4, R2 ;  /* 0x0000000407027825 */ /* 0x001fc800078e0202 */
[----:B----4-:R-:W-:-:S04]  /*0420*/  FADD R16, R10, R15 ;  /* 0x0000000f0a107221 */ /* 0x010fc80000000000 */
[----:B--2---:R-:W-:-:S04]  /*0430*/  FADD R16, R16, R17 ;  /* 0x0000001110107221 */ /* 0x004fc80000000000 */
[----:B---3--:R-:W-:-:S04]  /*0440*/  FADD R19, R16, R19 ;  /* 0x0000001310137221 */ /* 0x008fc80000000000 */
[----:B------:R-:W-:-:S04]  /*0450*/  FFMA R19, R8, -4, R19 ;  /* 0xc080000008137823 */ /* 0x000fc80000000013 */
[----:B------:R-:W-:-:S05]  /*0460*/  FFMA R9, R12, R19, R9 ;  /* 0x000000130c097223 */ /* 0x000fca0000000009 */
[----:B------:R0:W-:Y:S01]  /*0470*/  STG.E desc[UR4][R2.64], R9 ;  /* 0x0000000902007986 */ /* 0x0001e2000c101904 */
[----:B------:R-:W-:Y:S06]  /*0480*/  BAR.SYNC.DEFER_BLOCKING 0x0 ;  /* 0x0000000000007b1d */ /* 0x000fec0000010000 */
[----:B------:R-:W-:Y:S05]  /*0490*/  @P0 EXIT ;  /* 0x000000000000094d */ /* 0x000fea0003800000 */
[C---:B------:R-:W-:Y:S01]  /*04a0*/  ISETP.NE.AND P0, PT, R0.reuse, RZ, PT ;  /* 0x000000ff0000720c */ /* 0x040fe20003f05270 */
[----:B0-----:R-:W-:-:S12]  /*04b0*/  IMAD R2, R0, R0, RZ ;  /* 0x0000000000027224 */ /* 0x001fd800078e02ff */
[----:B------:R-:W-:Y:S05]  /*04c0*/  @!P0 EXIT ;  /* 0x000000000000894d */ /* 0x000fea0003800000 */
[----:B------:R-:W0:Y:S01]  /*04d0*/  LDC.64 R6, c[0x0][0x3a0] ;  /* 0x0000e800ff067b82 */ /* 0x000e220000000a00 */
[----:B------:R-:W-:-:S04]  /*04e0*/  IMAD.WIDE.U32 R2, R2, 0x4, RZ ;  /* 0x0000000402027825 */ /* 0x000fc800078e00ff */
[----:B------:R-:W-:Y:S01]  /*04f0*/  IMAD.MOV.U32 R11, RZ, RZ, RZ ;  /* 0x000000ffff0b7224 */ /* 0x000fe200078e00ff */
[----:B------:R-:W-:Y:S01]  /*0500*/  ISETP.GT.U32.AND P0, PT, R2, RZ, PT ;  /* 0x000000ff0200720c */ /* 0x000fe20003f04070 */
[----:B------:R-:W-:Y:S01]  /*0510*/  IMAD.MOV.U32 R9, RZ, RZ, RZ ;  /* 0x000000ffff097224 */ /* 0x000fe200078e00ff */
[----:B------:R-:W1:Y:S02]  /*0520*/  LDC.64 R12, c[0x0][0x3a8] ;  /* 0x0000ea00ff0c7b82 */ /* 0x000e640000000a00 */
[----:B------:R-:W-:-:S06]  /*0530*/  ISETP.GT.U32.AND.EX P0, PT, R3, RZ, PT, P0 ;  /* 0x000000ff0300720c */ /* 0x000fcc0003f04100 */
[----:B------:R-:W2:Y:S07]  /*0540*/  LDC.64 R4, c[0x0][0x3a0] ;  /* 0x0000e800ff047b82 */ /* 0x000eae0000000a00 */
[----:B0-----:R-:W-:-:S05]  /*0550*/  @!P0 IADD3 R6, P1, PT, R11, R6, RZ ;  /* 0x000000060b068210 */ /* 0x001fca0007f3e0ff */
[----:B------:R-:W-:-:S06]  /*0560*/  @!P0 IMAD.X R7, R9, 0x1, R7, P1 ;  /* 0x0000000109078824 */ /* 0x000fcc00008e0607 */
[----:B------:R-:W3:Y:S01]  /*0570*/  @!P0 LDG.E.U8 R7, desc[UR4][R6.64] ;  /* 0x0000000406078981 */ /* 0x000ee2000c1e1100 */
[----:B-1----:R-:W-:Y:S01]  /*0580*/  @!P0 IADD3 R12, P1, PT, R11, R12, RZ ;  /* 0x0000000c0b0c8210 */ /* 0x002fe20007f3e0ff */
[----:B------:R-:W-:-:S04]  /*0590*/  @!P0 IMAD.MOV.U32 R11, RZ, RZ, 0x1 ;  /* 0x00000001ff0b8424 */ /* 0x000fc800078e00ff */
[----:B------:R-:W-:Y:S01]  /*05a0*/  @!P0 IMAD.X R13, R9, 0x1, R13, P1 ;  /* 0x00000001090d8824 */ /* 0x000fe200008e060d */
[CC--:B------:R-:W-:Y:S01]  /*05b0*/  IADD3 R0, P3, PT, R2.reuse, -R11.reuse, RZ ;  /* 0x8000000b02007210 */ /* 0x0c0fe20007f7e0ff */
[----:B------:R-:W-:Y:S01]  /*05c0*/  @!P0 IMAD.MOV.U32 R9, RZ, RZ, RZ ;  /* 0x000000ffff098224 */ /* 0x000fe200078e00ff */
[----:B------:R-:W-:Y:S02]  /*05d0*/  ISETP.GT.U32.AND P2, PT, R2, R11, PT ;  /* 0x0000000b0200720c */ /* 0x000fe40003f44070 */
[----:B------:R-:W-:Y:S01]  /*05e0*/  ISETP.LE.U32.AND P1, PT, R0, 0x3, PT ;  /* 0x000000030000780c */ /* 0x000fe20003f23070 */
[C---:B------:R-:W-:Y:S01]  /*05f0*/  IMAD.X R0, R3.reuse, 0x1, ~R9, P3 ;  /* 0x0000000103007824 */ /* 0x040fe200018e0e09 */
[----:B------:R-:W-:-:S04]  /*0600*/  ISETP.GT.U32.AND.EX P2, PT, R3, R9, PT, P2 ;  /* 0x000000090300720c */ /* 0x000fc80003f44120 */
[----:B------:R-:W-:Y:S02]  /*0610*/  ISETP.LE.U32.OR.EX P2, PT, R0, RZ, !P2, P1 ;  /* 0x000000ff0000720c */ /* 0x000fe40005743510 */
[----:B------:R-:W-:Y:S01]  /*0620*/  PLOP3.LUT P1, PT, P0, PT, PT, 0x80, 0x8 ;  /* 0x000000000008781c */ /* 0x000fe2000072f070 */
[----:B---3--:R0:W-:Y:S10]  /*0630*/  @!P0 STG.E.U8 desc[UR4][R12.64], R7 ;  /* 0x000000070c008986 */ /* 0x0081f4000c101104 */
[----:B--2---:R-:W-:Y:S05]  /*0640*/  @P2 BRA `(.L_x_2) ;  /* 0x0000000000542947 */ /* 0x004fea0003800000 */
[----:B------:R-:W-:Y:S01]  /*0650*/  IADD3 R0, P2, PT, R2, -0x3, RZ ;  /* 0xfffffffd02007810 */ /* 0x000fe20007f5e0ff */
[----:B------:R-:W1:Y:S01]  /*0660*/  LDCU.128 UR8, c[0x0][0x3a0] ;  /* 0x00007400ff0877ac */ /* 0x000e620008000c00 */
[----:B------:R-:W-:Y:S02]  /*0670*/  PLOP3.LUT P1, PT, PT, PT, PT, 0x8, 0x80 ;  /* 0x000000000080781c */ /* 0x000fe40003f2e170 */
[----:B------:R-:W-:-:S11]  /*0680*/  IADD3.X R8, PT, PT, R3, -0x1, RZ, P2, !PT ;  /* 0xffffffff03087810 */ /* 0x000fd600017fe4ff */
.L_x_3:
[----:B-1----:R-:W-:-:S04]  /*0690*/  IADD3 R6, P2, PT, R11, UR8, RZ ;  /* 0x000000080b067c10 */ /* 0x002fc8000ff5e0ff */
[----:B0-----:R-:W-:-:S05]  /*06a0*/  IADD3.X R7, PT, PT, R9, UR9, RZ, P2, !PT ;  /* 0x0000000909077c10 */ /* 0x001fca00097fe4ff */
[----:B--2---:R-:W2:Y:S01]  /*06b0*/  LDG.E.U8 R15, desc[UR4][R6.64] ;  /* 0x00000004060f7981 */ /* 0x004ea2000c1e1100 */
[----:B------:R-:W-:-:S04]  /*06c0*/  IADD3 R12, P2, PT, R11, UR10, RZ ;  /* 0x0000000a0b0c7c10 */ /* 0x000fc8000ff5e0ff */
[----:B------:R-:W-:-:S05]  /*06d0*/  IADD3.X R13, PT, PT, R9, UR11, RZ, P2, !PT ;  /* 0x0000000b090d7c10 */ /* 0x000fca00097fe4ff */
[----:B--2---:R2:W-:Y:S04]  /*06e0*/  STG.E.U8 desc[UR4][R12.64], R15 ;  /* 0x0000000f0c007986 */ /* 0x0045e8000c101104 */
[----:B------:R-:W3:Y:S04]  /*06f0*/  LDG.E.U8 R17, desc[UR4][R6.64+0x1] ;  /* 0x0000010406117981 */ /* 0x000ee8000c1e1100 */
[----:B---3--:R2:W-:Y:S04]  /*0700*/  STG.E.U8 desc[UR4][R12.64+0x1], R17 ;  /* 0x000001110c007986 */ /* 0x0085e8000c101104 */
[----:B------:R-:W3:Y:S01]  /*0710*/  LDG.E.U8 R19, desc[UR4][R6.64+0x2] ;  /* 0x0000020406137981 */ /* 0x000ee2000c1e1100 */
[----:B------:R-:W-:-:S03]  /*0720*/  IADD3 R11, P3, PT, R11, 0x4, RZ ;  /* 0x000000040b0b7810 */ /* 0x000fc60007f7e0ff */
[----:B---3--:R2:W-:Y:S04]  /*0730*/  STG.E.U8 desc[UR4][R12.64+0x2], R19 ;  /* 0x000002130c007986 */ /* 0x0085e8000c101104 */
[----:B------:R-:W3:Y:S01]  /*0740*/  LDG.E.U8 R21, desc[UR4][R6.64+0x3] ;  /* 0x0000030406157981 */ /* 0x000ee2000c1e1100 */
[----:B------:R-:W-:Y:S01]  /*0750*/  IMAD.X R9, RZ, RZ, R9, P3 ;  /* 0x000000ffff097224 */ /* 0x000fe200018e0609 */
[----:B------:R-:W-:-:S04]  /*0760*/  ISETP.GE.U32.AND P2, PT, R11, R0, PT ;  /* 0x000000000b00720c */ /* 0x000fc80003f46070 */
[----:B------:R-:W-:Y:S01]  /*0770*/  ISETP.GE.U32.AND.EX P2, PT, R9, R8, PT, P2 ;  /* 0x000000080900720c */ /* 0x000fe20003f46120 */
[----:B---3--:R2:W-:-:S12]  /*0780*/  STG.E.U8 desc[UR4][R12.64+0x3], R21 ;  /* 0x000003150c007986 */ /* 0x0085d8000c101104 */
[----:B------:R-:W-:Y:S05]  /*0790*/  @!P2 BRA `(.L_x_3) ;  /* 0xfffffffc00bca947 */ /* 0x000fea000383ffff */
.L_x_2:
[CC--:B------:R-:W-:Y:S01]  /*07a0*/  IADD3 R0, P4, PT, R2.reuse, -R11.reuse, RZ ;  /* 0x8000000b02007210 */ /* 0x0c0fe20007f9e0ff */
[----:B--2---:R-:W1:Y:S01]  /*07b0*/  LDC.64 R16, c[0x0][0x3a8] ;  /* 0x0000ea00ff107b82 */ /* 0x004e620000000a00 */
[----:B------:R-:W-:Y:S02]  /*07c0*/  ISETP.GT.U32.AND P3, PT, R2, R11, PT ;  /* 0x0000000b0200720c */ /* 0x000fe40003f64070 */
[----:B------:R-:W-:Y:S01]  /*07d0*/  ISETP.LE.U32.AND P2, PT, R0, 0x1, PT ;  /* 0x000000010000780c */ /* 0x000fe20003f43070 */
[C---:B------:R-:W-:Y:S01]  /*07e0*/  IMAD.X R0, R3.reuse, 0x1, ~R9, P4 ;  /* 0x0000000103007824 */ /* 0x040fe200020e0e09 */
[----:B------:R-:W-:-:S03]  /*07f0*/  ISETP.GT.U32.AND.EX P3, PT, R3, R9, PT, P3 ;  /* 0x000000090300720c */ /* 0x000fc60003f64130 */
[----:B------:R-:W2:Y:S01]  /*0800*/  @!P0 LDC.64 R14, c[0x0][0x398] ;  /* 0x0000e600ff0e8b82 */ /* 0x000ea20000000a00 */
[----:B------:R-:W-:-:S13]  /*0810*/  ISETP.LE.U32.OR.EX P2, PT, R0, RZ, !P3, P2 ;  /* 0x000000ff0000720c */ /* 0x000fda0005f43520 */
[----:B0-----:R-:W-:-:S05]  /*0820*/  @!P2 IADD3 R12, P3, PT, R11, R4, RZ ;  /* 0x000000040b0ca210 */ /* 0x001fca0007f7e0ff */
[----:B------:R-:W-:-:S05]  /*0830*/  @!P2 IMAD.X R13, R9, 0x1, R5, P3 ;  /* 0x00000001090da824 */ /* 0x000fca00018e0605 */
[----:B------:R-:W3:Y:S01]  /*0840*/  @!P2 LDG.E.U8 R19, desc[UR4][R12.64] ;  /* 0x000000040c13a981 */ /* 0x000ee2000c1e1100 */
[----:B-1----:R-:W-:-:S05]  /*0850*/  @!P2 IADD3 R16, P3, PT, R11, R16, RZ ;  /* 0x000000100b10a210 */ /* 0x002fca0007f7e0ff */
[----:B------:R-:W-:-:S05]  /*0860*/  @!P2 IMAD.X R17, R9, 0x1, R17, P3 ;  /* 0x000000010911a824 */ /* 0x000fca00018e0611 */
[----:B---3--:R0:W-:Y:S04]  /*0870*/  @!P2 STG.E.U8 desc[UR4][R16.64], R19 ;  /* 0x000000131000a986 */ /* 0x0081e8000c101104 */
[----:B------:R-:W3:Y:S01]  /*0880*/  @!P2 LDG.E.U8 R21, desc[UR4][R12.64+0x1] ;  /* 0x000001040c15a981 */ /* 0x000ee2000c1e1100 */
[----:B------:R-:W-:Y:S01]  /*0890*/  @!P2 IADD3 R11, P3, PT, R11, 0x2, RZ ;  /* 0x000000020b0ba810 */ /* 0x000fe20007f7e0ff */
[----:B------:R-:W-:Y:S01]  /*08a0*/  IMAD.MOV.U32 R7, RZ, RZ, RZ ;  /* 0x000000ffff077224 */ /* 0x000fe200078e00ff */
[----:B------:R-:W-:Y:S01]  /*08b0*/  @!P2 PLOP3.LUT P1, PT, PT, PT, PT, 0x8, 0x80 ;  /* 0x000000000080a81c */ /* 0x000fe20003f2e170 */
[----:B------:R-:W-:Y:S01]  /*08c0*/  IMAD.MOV.U32 R5, RZ, RZ, RZ ;  /* 0x000000ffff057224 */ /* 0x000fe200078e00ff */
[----:B------:R-:W-:Y:S01]  /*08d0*/  ISETP.LT.U32.AND P4, PT, R11, R2, PT ;  /* 0x000000020b00720c */ /* 0x000fe20003f81070 */
[----:B------:R-:W-:Y:S01]  /*08e0*/  @!P2 IMAD.X R9, RZ, RZ, R9, P3 ;  /* 0x000000ffff09a224 */ /* 0x000fe200018e0609 */
[----:B--2---:R-:W-:-:S04]  /*08f0*/  @!P0 IADD3 R14, P3, PT, R7, R14, RZ ;  /* 0x0000000e070e8210 */ /* 0x004fc80007f7e0ff */
[----:B------:R-:W-:Y:S01]  /*0900*/  ISETP.LT.U32.OR.EX P1, PT, R9, R3, P1, P4 ;  /* 0x000000030900720c */ /* 0x000fe20000f21540 */
[----:B------:R-:W-:Y:S01]  /*0910*/  @!P0 IMAD.X R15, R5, 0x1, R15, P3 ;  /* 0x00000001050f8824 */ /* 0x000fe200018e060f */
[----:B---3--:R0:W-:Y:S11]  /*0920*/  @!P2 STG.E.U8 desc[UR4][R16.64+0x1], R21 ;  /* 0x000001151000a986 */ /* 0x0081f6000c101104 */
[----:B------:R-:W-:Y:S05]  /*0930*/  @!P1 BRA `(.L_x_4) ;  /* 0x00000000001c9947 */ /* 0x000fea0003800000 */
[----:B------:R-:W1:Y:S02]  /*0940*/  LDCU.128 UR8, c[0x0][0x3a0] ;  /* 0x00007400ff0877ac */ /* 0x000e640008000c00 */
[----:B-1----:R-:W-:-:S04]  /*0950*/  IADD3 R12, P1, PT, R11, UR8, RZ ;  /* 0x000000080b0c7c10 */ /* 0x002fc8000ff3e0ff */
[----:B------:R-:W-:-:S06]  /*0960*/  IADD3.X R13, PT, PT, R9, UR9, RZ, P1, !PT ;  /* 0x00000009090d7c10 */ /* 0x000fcc0008ffe4ff */
[----:B------:R-:W2:Y:S01]  /*0970*/  LDG.E.U8 R13, desc[UR4][R12.64] ;  /* 0x000000040c0d7981 */ /* 0x000ea2000c1e1100 */
[----:B------:R-:W-:-:S04]  /*0980*/  IADD3 R8, P1, PT, R11, UR10, RZ ;  /* 0x0000000a0b087c10 */ /* 0x000fc8000ff3e0ff */
[----:B------:R-:W-:-:S05]  /*0990*/  IADD3.X R9, PT, PT, R9, UR11, RZ, P1, !PT ;  /* 0x0000000b09097c10 */ /* 0x000fca0008ffe4ff */
[----:B--2---:R1:W-:Y:S04]  /*09a0*/  STG.E.U8 desc[UR4][R8.64], R13 ;  /* 0x0000000d08007986 */ /* 0x0043e8000c101104 */
.L_x_4:
[----:B------:R-:W2:Y:S01]  /*09b0*/  @!P0 LDG.E.U8 R15, desc[UR4][R14.64] ;  /* 0x000000040e0f8981 */ /* 0x000ea2000c1e1100 */
[----:B-1----:R-:W1:Y:S02]  /*09c0*/  @!P0 LDC.64 R8, c[0x0][0x3a0] ;  /* 0x0000e800ff088b82 */ /* 0x002e640000000a00 */
        /* <DEDUP_REMOVED lines=9> */
[----:B------:R-:W-:Y:S01]  /*0a60*/  ISETP.LE.U32.OR.EX P1, PT, R0, RZ, !P1, P2 ;  /* 0x000000ff0000720c */ /* 0x000fe20004f23520 */
[----:B--2---:R1:W-:-:S12]  /*0a70*/  @!P0 STG.E.U8 desc[UR4][R8.64], R15 ;  /* 0x0000000f08008986 */ /* 0x0043d8000c101104 */
[----:B------:R-:W-:Y:S05]  /*0a80*/  @P1 BRA `(.L_x_5) ;  /* 0x0000000000581947 */ /* 0x000fea0003800000 */
[----:B------:R-:W-:Y:S01]  /*0a90*/  IADD3 R0, P1, PT, R2, -0x3, RZ ;  /* 0xfffffffd02007810 */ /* 0x000fe20007f3e0ff */
[----:B------:R-:W2:Y:S01]  /*0aa0*/  LDCU.64 UR6, c[0x0][0x398] ;  /* 0x00007300ff0677ac */ /* 0x000ea20008000a00 */
[----:B------:R-:W-:Y:S02]  /*0ab0*/  PLOP3.LUT P0, PT, PT, PT, PT, 0x8, 0x80 ;  /* 0x000000000080781c */ /* 0x000fe40003f0e170 */
[----:B------:R-:W-:Y:S01]  /*0ac0*/  IADD3.X R4, PT, PT, R3, -0x1, RZ, P1, !PT ;  /* 0xffffffff03047810 */ /* 0x000fe20000ffe4ff */
[----:B------:R-:W3:Y:S10]  /*0ad0*/  LDCU.64 UR8, c[0x0][0x3a0] ;  /* 0x00007400ff0877ac */ /* 0x000ef40008000a00 */
.L_x_6:
[----:B-12---:R-:W-:-:S04]  /*0ae0*/  IADD3 R8, P1, PT, R7, UR6, RZ ;  /* 0x0000000607087c10 */ /* 0x006fc8000ff3e0ff */
[----:B------:R-:W-:-:S05]  /*0af0*/  IADD3.X R9, PT, PT, R5, UR7, RZ, P1, !PT ;  /* 0x0000000705097c10 */ /* 0x000fca0008ffe4ff */
[----:B----4-:R-:W2:Y:S01]  /*0b00*/  LDG.E.U8 R13, desc[UR4][R8.64] ;  /* 0x00000004080d7981 */ /* 0x010ea2000c1e1100 */
[----:B---3--:R-:W-:-:S04]  /*0b10*/  IADD3 R10, P1, PT, R7, UR8, RZ ;  /* 0x00000008070a7c10 */ /* 0x008fc8000ff3e0ff */
[----:B------:R-:W-:-:S05]  /*0b20*/  IADD3.X R11, PT, PT, R5, UR9, RZ, P1, !PT ;  /* 0x00000009050b7c10 */ /* 0x000fca0008ffe4ff */
[----:B--2---:R4:W-:Y:S04]  /*0b30*/  STG.E.U8 desc[UR4][R10.64], R13 ;  /* 0x0000000d0a007986 */ /* 0x0049e8000c101104 */
[----:B------:R-:W2:Y:S04]  /*0b40*/  LDG.E.U8 R15, desc[UR4][R8.64+0x1] ;  /* 0x00000104080f7981 */ /* 0x000ea8000c1e1100 */
[----:B--2---:R4:W-:Y:S04]  /*0b50*/  STG.E.U8 desc[UR4][R10.64+0x1], R15 ;  /* 0x0000010f0a007986 */ /* 0x0049e8000c101104 */
[----:B0-----:R-:W2:Y:S01]  /*0b60*/  LDG.E.U8 R17, desc[UR4][R8.64+0x2] ;  /* 0x0000020408117981 */ /* 0x001ea2000c1e1100 */
[----:B------:R-:W-:-:S03]  /*0b70*/  IADD3 R7, P2, PT, R7, 0x4, RZ ;  /* 0x0000000407077810 */ /* 0x000fc60007f5e0ff */
[----:B--2---:R4:W-:Y:S04]  /*0b80*/  STG.E.U8 desc[UR4][R10.64+0x2], R17 ;  /* 0x000002110a007986 */ /* 0x0049e8000c101104 */
[----:B------:R-:W2:Y:S01]  /*0b90*/  LDG.E.U8 R19, desc[UR4][R8.64+0x3] ;  /* 0x0000030408137981 */ /* 0x000ea2000c1e1100 */
[----:B------:R-:W-:Y:S01]  /*0ba0*/  IMAD.X R5, RZ, RZ, R5, P2 ;  /* 0x000000ffff057224 */ /* 0x000fe200010e0605 */
[----:B------:R-:W-:-:S04]  /*0bb0*/  ISETP.GE.U32.AND P1, PT, R7, R0, PT ;  /* 0x000000000700720c */ /* 0x000fc80003f26070 */
[----:B------:R-:W-:Y:S01]  /*0bc0*/  ISETP.GE.U32.AND.EX P1, PT, R5, R4, PT, P1 ;  /* 0x000000040500720c */ /* 0x000fe20003f26110 */
[----:B--2---:R4:W-:-:S12]  /*0bd0*/  STG.E.U8 desc[UR4][R10.64+0x3], R19 ;  /* 0x000003130a007986 */ /* 0x0049d8000c101104 */
[----:B------:R-:W-:Y:S05]  /*0be0*/  @!P1 BRA `(.L_x_6) ;  /* 0xfffffffc00bc9947 */ /* 0x000fea000383ffff */
.L_x_5:
[CC--:B------:R-:W-:Y:S02]  /*0bf0*/  IADD3 R0, P3, PT, R2.reuse, -R7.reuse, RZ ;  /* 0x8000000702007210 */ /* 0x0c0fe40007f7e0ff */
[----:B------:R-:W-:Y:S02]  /*0c00*/  ISETP.GT.U32.AND P2, PT, R2, R7, PT ;  /* 0x000000070200720c */ /* 0x000fe40003f44070 */
[----:B------:R-:W-:Y:S01]  /*0c10*/  ISETP.LE.U32.AND P1, PT, R0, 0x1, PT ;  /* 0x000000010000780c */ /* 0x000fe20003f23070 */
[C---:B------:R-:W-:Y:S01]  /*0c20*/  IMAD.X R0, R3.reuse, 0x1, ~R5, P3 ;  /* 0x0000000103007824 */ /* 0x040fe200018e0e05 */
[----:B------:R-:W-:-:S04]  /*0c30*/  ISETP.GT.U32.AND.EX P2, PT, R3, R5, PT, P2 ;  /* 0x000000050300720c */ /* 0x000fc80003f44120 */
[----:B------:R-:W-:-:S13]  /*0c40*/  ISETP.LE.U32.OR.EX P1, PT, R0, RZ, !P2, P1 ;  /* 0x000000ff0000720c */ /* 0x000fda0005723510 */
[----:B-1----:R-:W1:Y:S08]  /*0c50*/  @!P1 LDC.64 R8, c[0x0][0x398] ;  /* 0x0000e600ff089b82 */ /* 0x002e700000000a00 */
[----:B----4-:R-:W2:Y:S01]  /*0c60*/  @!P1 LDC.64 R10, c[0x0][0x3a0] ;  /* 0x0000e800ff0a9b82 */ /* 0x010ea20000000a00 */
[----:B-1----:R-:W-:-:S05]  /*0c70*/  @!P1 IADD3 R8, P2, PT, R7, R8, RZ ;  /* 0x0000000807089210 */ /* 0x002fca0007f5e0ff */
[----:B------:R-:W-:-:S05]  /*0c80*/  @!P1 IMAD.X R9, R5, 0x1, R9, P2 ;  /* 0x0000000105099824 */ /* 0x000fca00010e0609 */
[----:B------:R-:W3:Y:S01]  /*0c90*/  @!P1 LDG.E.U8 R13, desc[UR4][R8.64] ;  /* 0x00000004080d9981 */ /* 0x000ee2000c1e1100 */
[----:B--2---:R-:W-:-:S05]  /*0ca0*/  @!P1 IADD3 R10, P2, PT, R7, R10, RZ ;  /* 0x0000000a070a9210 */ /* 0x004fca0007f5e0ff */
[----:B------:R-:W-:Y:S01]  /*0cb0*/  @!P1 IMAD.X R11, R5, 0x1, R11, P2 ;  /* 0x00000001050b9824 */ /* 0x000fe200010e060b */
[----:B------:R-:W-:Y:S02]  /*0cc0*/  @!P1 IADD3 R7, P2, PT, R7, 0x2, RZ ;  /* 0x0000000207079810 */ /* 0x000fe40007f5e0ff */
[----:B------:R-:W-:-:S03]  /*0cd0*/  @!P1 PLOP3.LUT P0, PT, PT, PT, PT, 0x8, 0x80 ;  /* 0x000000000080981c */ /* 0x000fc60003f0e170 */
[----:B------:R-:W-:Y:S01]  /*0ce0*/  @!P1 IMAD.X R5, RZ, RZ, R5, P2 ;  /* 0x000000ffff059224 */ /* 0x000fe200010e0605 */
[----:B------:R-:W-:Y:S01]  /*0cf0*/  ISETP.LT.U32.AND P2, PT, R7, R2, PT ;  /* 0x000000020700720c */ /* 0x000fe20003f41070 */
[----:B---3--:R1:W-:Y:S04]  /*0d00*/  @!P1 STG.E.U8 desc[UR4][R10.64], R13 ;  /* 0x0000000d0a009986 */ /* 0x0083e8000c101104 */
[----:B------:R-:W2:Y:S01]  /*0d10*/  @!P1 LDG.E.U8 R15, desc[UR4][R8.64+0x1] ;  /* 0x00000104080f9981 */ /* 0x000ea2000c1e1100 */
[----:B------:R-:W-:-:S03]  /*0d20*/  ISETP.LT.U32.OR.EX P0, PT, R5, R3, P0, P2 ;  /* 0x000000030500720c */ /* 0x000fc60000701520 */
[----:B--2---:R1:W-:Y:S10]  /*0d30*/  @!P1 STG.E.U8 desc[UR4][R10.64+0x1], R15 ;  /* 0x0000010f0a009986 */ /* 0x0043f4000c101104 */
[----:B------:R-:W-:Y:S05]  /*0d40*/  @!P0 EXIT ;  /* 0x000000000000894d */ /* 0x000fea0003800000 */
[----:B------:R-:W2:Y:S02]  /*0d50*/  LDCU.64 UR6, c[0x0][0x398] ;  /* 0x00007300ff0677ac */ /* 0x000ea40008000a00 */
[----:B--2---:R-:W-:-:S04]  /*0d60*/  IADD3 R2, P0, PT, R7, UR6, RZ ;  /* 0x0000000607027c10 */ /* 0x004fc8000ff1e0ff */
[----:B------:R-:W-:Y:S01]  /*0d70*/  IADD3.X R3, PT, PT, R5, UR7, RZ, P0, !PT ;  /* 0x0000000705037c10 */ /* 0x000fe200087fe4ff */
[----:B------:R-:W2:Y:S05]  /*0d80*/  LDCU.64 UR6, c[0x0][0x3a0] ;  /* 0x00007400ff0677ac */ /* 0x000eaa0008000a00 */
[----:B------:R-:W3:Y:S01]  /*0d90*/  LDG.E.U8 R3, desc[UR4][R2.64] ;  /* 0x0000000402037981 */ /* 0x000ee2000c1e1100 */
[----:B--2---:R-:W-:-:S04]  /*0da0*/  IADD3 R4, P0, PT, R7, UR6, RZ ;  /* 0x0000000607047c10 */ /* 0x004fc8000ff1e0ff */
[----:B------:R-:W-:-:S05]  /*0db0*/  IADD3.X R5, PT, PT, R5, UR7, RZ, P0, !PT ;  /* 0x0000000705057c10 */ /* 0x000fca00087fe4ff */
[----:B---3--:R-:W-:Y:S01]  /*0dc0*/  STG.E.U8 desc[UR4][R4.64], R3 ;  /* 0x0000000304007986 */ /* 0x008fe2000c101104 */
[----:B------:R-:W-:Y:S05]  /*0dd0*/  EXIT ;  /* 0x000000000000794d */ /* 0x000fea0003800000 */
        .weak           $__internal_0_$__cuda_sm3x_div_rn_noftz_f32_slowpath
        .type           $__internal_0_$__cuda_sm3x_div_rn_noftz_f32_slowpath,@function
        .size           $__internal_0_$__cuda_sm3x_div_rn_noftz_f32_slowpath,(.L_x_16 - $__internal_0_$__cuda_sm3x_div_rn_noftz_f32_slowpath)
$__internal_0_$__cuda_sm3x_div_rn_noftz_f32_slowpath:
[--C-:B------:R-:W-:Y:S02]  /*0de0*/  SHF.R.U32.HI R15, RZ, 0x17, R0.reuse ;  /* 0x00000017ff0f7819 */ /* 0x100fe40000011600 */
[----:B------:R-:W-:Y:S02]  /*0df0*/  SHF.R.U32.HI R2, RZ, 0x17, R3 ;  /* 0x00000017ff027819 */ /* 0x000fe40000011603 */
[----:B------:R-:W-:Y:S02]  /*0e00*/  LOP3.LUT R15, R15, 0xff, RZ, 0xc0, !PT ;  /* 0x000000ff0f0f7812 */ /* 0x000fe400078ec0ff */
[----:B------:R-:W-:Y:S01]  /*0e10*/  LOP3.LUT R16, R2, 0xff, RZ, 0xc0, !PT ;  /* 0x000000ff02107812 */ /* 0x000fe200078ec0ff */
[----:B------:R-:W-:Y:S02]  /*0e20*/  IMAD.MOV.U32 R2, RZ, RZ, R0 ;  /* 0x000000ffff027224 */ /* 0x000fe400078e0000 */
[----:B------:R-:W-:Y:S02]  /*0e30*/  VIADD R17, R15, 0xffffffff ;  /* 0xffffffff0f117836 */ /* 0x000fe40000000000 */
[----:B------:R-:W-:-:S03]  /*0e40*/  VIADD R18, R16, 0xffffffff ;  /* 0xffffffff10127836 */ /* 0x000fc60000000000 */
[----:B------:R-:W-:-:S04]  /*0e50*/  ISETP.GT.U32.AND P0, PT, R17, 0xfd, PT ;  /* 0x000000fd1100780c */ /* 0x000fc80003f04070 */
[----:B------:R-:W-:-:S13]  /*0e60*/  ISETP.GT.U32.OR P0, PT, R18, 0xfd, P0 ;  /* 0x000000fd1200780c */ /* 0x000fda0000704470 */
[----:B------:R-:W-:Y:S01]  /*0e70*/  @!P0 IMAD.MOV.U32 R13, RZ, RZ, RZ ;  /* 0x000000ffff0d8224 */ /* 0x000fe200078e00ff */
[----:B------:R-:W-:Y:S06]  /*0e80*/  @!P0 BRA `(.L_x_7) ;  /* 0x00000000005c8947 */ /* 0x000fec0003800000 */
[----:B------:R-:W-:Y:S02]  /*0e90*/  FSETP.GTU.FTZ.AND P0, PT, |R3|, +INF , PT ;  /* 0x7f8000000300780b */ /* 0x000fe40003f1c200 */
[----:B------:R-:W-:-:S04]  /*0ea0*/  FSETP.GTU.FTZ.AND P1, PT, |R0|, +INF , PT ;  /* 0x7f8000000000780b */ /* 0x000fc80003f3c200 */
[----:B------:R-:W-:-:S13]  /*0eb0*/  PLOP3.LUT P0, PT, P0, P1, PT, 0xf8, 0x8f ;  /* 0x00000000008f781c */ /* 0x000fda0000703f70 */
[----:B------:R-:W-:Y:S05]  /*0ec0*/  @P0 BRA `(.L_x_8) ;  /* 0x0000000400440947 */ /* 0x000fea0003800000 */
[----:B------:R-:W-:-:S13]  /*0ed0*/  LOP3.LUT P0, RZ, R2, 0x7fffffff, R3, 0xc8, !PT ;  /* 0x7fffffff02ff7812 */ /* 0x000fda000780c803 */
[----:B------:R-:W-:Y:S05]  /*0ee0*/  @!P0 BRA `(.L_x_9) ;  /* 0x0000000400348947 */ /* 0x000fea0003800000 */
[C---:B------:R-:W-:Y:S02]  /*0ef0*/  FSETP.NEU.FTZ.AND P2, PT, |R3|.reuse, +INF , PT ;  /* 0x7f8000000300780b */ /* 0x040fe40003f5d200 */
[----:B------:R-:W-:Y:S02]  /*0f00*/  FSETP.NEU.FTZ.AND P1, PT, |R0|, +INF , PT ;  /* 0x7f8000000000780b */ /* 0x000fe40003f3d200 */
[----:B------:R-:W-:-:S11]  /*0f10*/  FSETP.NEU.FTZ.AND P0, PT, |R3|, +INF , PT ;  /* 0x7f8000000300780b */ /* 0x000fd60003f1d200 */
[----:B------:R-:W-:Y:S05]  /*0f20*/  @!P1 BRA !P2, `(.L_x_9) ;  /* 0x0000000400249947 */ /* 0x000fea0005000000 */
[----:B------:R-:W-:-:S04]  /*0f30*/  LOP3.LUT P2, RZ, R3, 0x7fffffff, RZ, 0xc0, !PT ;  /* 0x7fffffff03ff7812 */ /* 0x000fc8000784c0ff */
[----:B------:R-:W-:-:S13]  /*0f40*/  PLOP3.LUT P1, PT, P1, P2, PT, 0x2f, 0xf2 ;  /* 0x0000000000f2781c */ /* 0x000fda0000f24577 */
[----:B------:R-:W-:Y:S05]  /*0f50*/  @P1 BRA `(.L_x_10) ;  /* 0x0000000400101947 */ /* 0x000fea0003800000 */
[----:B------:R-:W-:-:S04]  /*0f60*/  LOP3.LUT P1, RZ, R2, 0x7fffffff, RZ, 0xc0, !PT ;  /* 0x7fffffff02ff7812 */ /* 0x000fc8000782c0ff */
[----:B------:R-:W-:-:S13]  /*0f70*/  PLOP3.LUT P0, PT, P0, P1, PT, 0x2f, 0xf2 ;  /* 0x0000000000f2781c */ /* 0x000fda0000702577 */
[----:B------:R-:W-:Y:S05]  /*0f80*/  @P0 BRA `(.L_x_11) ;  /* 0x0000000000f80947 */ /* 0x000fea0003800000 */
[----:B------:R-:W-:Y:S02]  /*0f90*/  ISETP.GE.AND P0, PT, R18, RZ, PT ;  /* 0x000000ff1200720c */ /* 0x000fe40003f06270 */
[----:B------:R-:W-:-:S11]  /*0fa0*/  ISETP.GE.AND P1, PT, R17, RZ, PT ;  /* 0x000000ff1100720c */ /* 0x000fd60003f26270 */
[----:B------:R-:W-:Y:S02]  /*0fb0*/  @P0 IMAD.MOV.U32 R13, RZ, RZ, RZ ;  /* 0x000000ffff0d0224 */ /* 0x000fe400078e00ff */
[----:B------:R-:W-:Y:S01]  /*0fc0*/  @!P0 FFMA R3, R3, 1.84467440737095516160e+19, RZ ;  /* 0x5f80000003038823 */ /* 0x000fe200000000ff */
[----:B------:R-:W-:Y:S02]  /*0fd0*/  @!P0 IMAD.MOV.U32 R13, RZ, RZ, -0x40 ;  /* 0xffffffc0ff0d8424 */ /* 0x000fe400078e00ff */
[----:B------:R-:W-:Y:S02]  /*0fe0*/  @!P1 FFMA R2, R0, 1.84467440737095516160e+19, RZ ;  /* 0x5f80000000029823 */ /* 0x000fe400000000ff */
[----:B------:R-:W-:-:S07]  /*0ff0*/  @!P1 VIADD R13, R13, 0x40 ;  /* 0x000000400d0d9836 */ /* 0x000fce0000000000 */
.L_x_7:
[----:B------:R-:W-:Y:S01]  /*1000*/  LEA R17, R15, 0xc0800000, 0x17 ;  /* 0xc08000000f117811 */ /* 0x000fe200078eb8ff */
[----:B------:R-:W-:-:S04]  /*1010*/  VIADD R16, R16, 0xffffff81 ;  /* 0xffffff8110107836 */ /* 0x000fc80000000000 */
[----:B------:R-:W-:Y:S02]  /*1020*/  IMAD.IADD R17, R2, 0x1, -R17 ;  /* 0x0000000102117824 */ /* 0x000fe400078e0a11 */
[C---:B------:R-:W-:Y:S01]  /*1030*/  IMAD R2, R16.reuse, -0x800000, R3 ;  /* 0xff80000010027824 */ /* 0x040fe200078e0203 */
[----:B------:R-:W-:Y:S01]  /*1040*/  IADD3 R16, PT, PT, R16, 0x7f, -R15 ;  /* 0x0000007f10107810 */ /* 0x000fe20007ffe80f */
[----:B------:R-:W0:Y:S01]  /*1050*/  MUFU.RCP R18, R17 ;  /* 0x0000001100127308 */ /* 0x000e220000001000 */
[----:B------:R-:W-:-:S03]  /*1060*/  FADD.FTZ R19, -R17, -RZ ;  /* 0x800000ff11137221 */ /* 0x000fc60000010100 */
[----:B------:R-:W-:Y:S02]  /*1070*/  IMAD.IADD R16, R16, 0x1, R13 ;  /* 0x0000000110107824 */ /* 0x000fe400078e020d */
[----:B0-----:R-:W-:-:S04]  /*1080*/  FFMA R21, R18, R19, 1 ;  /* 0x3f80000012157423 */ /* 0x001fc80000000013 */
[----:B------:R-:W-:-:S04]  /*1090*/  FFMA R3, R18, R21, R18 ;  /* 0x0000001512037223 */ /* 0x000fc80000000012 */
[----:B------:R-:W-:-:S04]  /*10a0*/  FFMA R18, R2, R3, RZ ;  /* 0x0000000302127223 */ /* 0x000fc800000000ff */
[----:B------:R-:W-:-:S04]  /*10b0*/  FFMA R20, R19, R18, R2 ;  /* 0x0000001213147223 */ /* 0x000fc80000000002 */
[----:B------:R-:W-:-:S04]  /*10c0*/  FFMA R20, R3, R20, R18 ;  /* 0x0000001403147223 */ /* 0x000fc80000000012 */
[----:B------:R-:W-:-:S04]  /*10d0*/  FFMA R19, R19, R20, R2 ;  /* 0x0000001413137223 */ /* 0x000fc80000000002 */
[----:B------:R-:W-:-:S05]  /*10e0*/  FFMA R2, R3, R19, R20 ;  /* 0x0000001303027223 */ /* 0x000fca0000000014 */
[----:B------:R-:W-:-:S04]  /*10f0*/  SHF.R.U32.HI R15, RZ, 0x17, R2 ;  /* 0x00000017ff0f7819 */ /* 0x000fc80000011602 */
[----:B------:R-:W-:-:S05]  /*1100*/  LOP3.LUT R15, R15, 0xff, RZ, 0xc0, !PT ;  /* 0x000000ff0f0f7812 */ /* 0x000fca00078ec0ff */
[----:B------:R-:W-:-:S04]  /*1110*/  IMAD.IADD R17, R15, 0x1, R16 ;  /* 0x000000010f117824 */ /* 0x000fc800078e0210 */
[----:B------:R-:W-:-:S05]  /*1120*/  VIADD R13, R17, 0xffffffff ;  /* 0xffffffff110d7836 */ /* 0x000fca0000000000 */
[----:B------:R-:W-:-:S13]  /*1130*/  ISETP.GE.U32.AND P0, PT, R13, 0xfe, PT ;  /* 0x000000fe0d00780c */ /* 0x000fda0003f06070 */
[----:B------:R-:W-:Y:S05]  /*1140*/  @!P0 BRA `(.L_x_12) ;  /* 0x0000000000808947 */ /* 0x000fea0003800000 */
[----:B------:R-:W-:-:S13]  /*1150*/  ISETP.GT.AND P0, PT, R17, 0xfe, PT ;  /* 0x000000fe1100780c */ /* 0x000fda0003f04270 */
[----:B------:R-:W-:Y:S05]  /*1160*/  @P0 BRA `(.L_x_13) ;  /* 0x00000000006c0947 */ /* 0x000fea0003800000 */
[----:B------:R-:W-:-:S13]  /*1170*/  ISETP.GE.AND P0, PT, R17, 0x1, PT ;  /* 0x000000011100780c */ /* 0x000fda0003f06270 */
[----:B------:R-:W-:Y:S05]  /*1180*/  @P0 BRA `(.L_x_14) ;  /* 0x0000000000980947 */ /* 0x000fea0003800000 */
[----:B------:R-:W-:Y:S02]  /*1190*/  ISETP.GE.AND P0, PT, R17, -0x18, PT ;  /* 0xffffffe81100780c */ /* 0x000fe40003f06270 */
[----:B------:R-:W-:-:S11]  /*11a0*/  LOP3.LUT R2, R2, 0x80000000, RZ, 0xc0, !PT ;  /* 0x8000000002027812 */ /* 0x000fd600078ec0ff */
[----:B------:R-:W-:Y:S05]  /*11b0*/  @!P0 BRA `(.L_x_14) ;  /* 0x00000000008c8947 */ /* 0x000fea0003800000 */
[-CC-:B------:R-:W-:Y:S01]  /*11c0*/  FFMA.RZ R13, R3, R19.reuse, R20.reuse ;  /* 0x00000013030d7223 */ /* 0x180fe2000000c014 */
[----:B------:R-:W-:Y:S02]  /*11d0*/  VIADD R18, R17, 0x20 ;  /* 0x0000002011127836 */ /* 0x000fe40000000000 */
[-CC-:B------:R-:W-:Y:S01]  /*11e0*/  FFMA.RM R16, R3, R19.reuse, R20.reuse ;  /* 0x0000001303107223 */ /* 0x180fe20000004014 */
[----:B------:R-:W-:Y:S02]  /*11f0*/  ISETP.NE.AND P2, PT, R17, RZ, PT ;  /* 0x000000ff1100720c */ /* 0x000fe40003f45270 */
[----:B------:R-:W-:Y:S01]  /*1200*/  LOP3.LUT R15, R13, 0x7fffff, RZ, 0xc0, !PT ;  /* 0x007fffff0d0f7812 */ /* 0x000fe200078ec0ff */
[----:B------:R-:W-:Y:S01]  /*1210*/  FFMA.RP R13, R3, R19, R20 ;  /* 0x00000013030d7223 */ /* 0x000fe20000008014 */
[----:B------:R-:W-:Y:S01]  /*1220*/  IMAD.MOV R3, RZ, RZ, -R17 ;  /* 0x000000ffff037224 */ /* 0x000fe200078e0a11 */
[----:B------:R-:W-:Y:S02]  /*1230*/  ISETP.NE.AND P1, PT, R17, RZ, PT ;  /* 0x000000ff1100720c */ /* 0x000fe40003f25270 */
[----:B------:R-:W-:-:S02]  /*1240*/  LOP3.LUT R15, R15, 0x800000, RZ, 0xfc, !PT ;  /* 0x008000000f0f7812 */ /* 0x000fc400078efcff */
[----:B------:R-:W-:Y:S02]  /*1250*/  FSETP.NEU.FTZ.AND P0, PT, R13, R16, PT ;  /* 0x000000100d00720b */ /* 0x000fe40003f1d000 */
[----:B------:R-:W-:Y:S02]  /*1260*/  SHF.L.U32 R18, R15, R18, RZ ;  /* 0x000000120f127219 */ /* 0x000fe400000006ff */
[----:B------:R-:W-:Y:S02]  /*1270*/  SEL R16, R3, RZ, P2 ;  /* 0x000000ff03107207 */ /* 0x000fe40001000000 */
[----:B------:R-:W-:Y:S02]  /*1280*/  ISETP.NE.AND P1, PT, R18, RZ, P1 ;  /* 0x000000ff1200720c */ /* 0x000fe40000f25270 */
[----:B------:R-:W-:Y:S02]  /*1290*/  SHF.R.U32.HI R16, RZ, R16, R15 ;  /* 0x00000010ff107219 */ /* 0x000fe4000001160f */
[----:B------:R-:W-:-:S02]  /*12a0*/  PLOP3.LUT P0, PT, P0, P1, PT, 0xf8, 0x8f ;  /* 0x00000000008f781c */ /* 0x000fc40000703f70 */
[----:B------:R-:W-:Y:S02]  /*12b0*/  SHF.R.U32.HI R18, RZ, 0x1, R16 ;  /* 0x00000001ff127819 */ /* 0x000fe40000011610 */
[----:B------:R-:W-:-:S04]  /*12c0*/  SEL R3, RZ, 0x1, !P0 ;  /* 0x00000001ff037807 */ /* 0x000fc80004000000 */
[----:B------:R-:W-:-:S04]  /*12d0*/  LOP3.LUT R3, R3, 0x1, R18, 0xf8, !PT ;  /* 0x0000000103037812 */ /* 0x000fc800078ef812 */
[----:B------:R-:W-:-:S05]  /*12e0*/  LOP3.LUT R3, R3, R16, RZ, 0xc0, !PT ;  /* 0x0000001003037212 */ /* 0x000fca00078ec0ff */
[----:B------:R-:W-:-:S05]  /*12f0*/  IMAD.IADD R3, R18, 0x1, R3 ;  /* 0x0000000112037824 */ /* 0x000fca00078e0203 */
[----:B------:R-:W-:Y:S01]  /*1300*/  LOP3.LUT R2, R3, R2, RZ, 0xfc, !PT ;  /* 0x0000000203027212 */ /* 0x000fe200078efcff */
[----:B------:R-:W-:Y:S06]  /*1310*/  BRA `(.L_x_14) ;  /* 0x0000000000347947 */ /* 0x000fec0003800000 */
.L_x_13:
[----:B------:R-:W-:-:S04]  /*1320*/  LOP3.LUT R2, R2, 0x80000000, RZ, 0xc0, !PT ;  /* 0x8000000002027812 */ /* 0x000fc800078ec0ff */
[----:B------:R-:W-:Y:S01]  /*1330*/  LOP3.LUT R2, R2, 0x7f800000, RZ, 0xfc, !PT ;  /* 0x7f80000002027812 */ /* 0x000fe200078efcff */
[----:B------:R-:W-:Y:S06]  /*1340*/  BRA `(.L_x_14) ;  /* 0x0000000000287947 */ /* 0x000fec0003800000 */
.L_x_12:
[----:B------:R-:W-:Y:S01]  /*1350*/  IMAD R2, R16, 0x800000, R2 ;  /* 0x0080000010027824 */ /* 0x000fe200078e0202 */
[----:B------:R-:W-:Y:S06]  /*1360*/  BRA `(.L_x_14) ;  /* 0x0000000000207947 */ /* 0x000fec0003800000 */
.L_x_11:
[----:B------:R-:W-:-:S04]  /*1370*/  LOP3.LUT R2, R2, 0x80000000, R3, 0x48, !PT ;  /* 0x8000000002027812 */ /* 0x000fc800078e4803 */
[----:B------:R-:W-:Y:S01]  /*1380*/  LOP3.LUT R2, R2, 0x7f800000, RZ, 0xfc, !PT ;  /* 0x7f80000002027812 */ /* 0x000fe200078efcff */
[----:B------:R-:W-:Y:S06]  /*1390*/  BRA `(.L_x_14) ;  /* 0x0000000000147947 */ /* 0x000fec0003800000 */
.L_x_10:
[----:B------:R-:W-:Y:S01]  /*13a0*/  LOP3.LUT R2, R2, 0x80000000, R3, 0x48, !PT ;  /* 0x8000000002027812 */ /* 0x000fe200078e4803 */
[----:B------:R-:W-:Y:S06]  /*13b0*/  BRA `(.L_x_14) ;  /* 0x00000000000c7947 */ /* 0x000fec0003800000 */
.L_x_9:
[----:B------:R-:W0:Y:S01]  /*13c0*/  MUFU.RSQ R2, -QNAN ;  /* 0xffc0000000027908 */ /* 0x000e220000001400 */
[----:B------:R-:W-:Y:S05]  /*13d0*/  BRA `(.L_x_14) ;  /* 0x0000000000047947 */ /* 0x000fea0003800000 */
.L_x_8:
[----:B------:R-:W-:-:S07]  /*13e0*/  FADD.FTZ R2, R3, R0 ;  /* 0x0000000003027221 */ /* 0x000fce0000010000 */
.L_x_14:
[----:B------:R-:W-:-:S04]  /*13f0*/  IMAD.MOV.U32 R15, RZ, RZ, 0x0 ;  /* 0x00000000ff0f7424 */ /* 0x000fc800078e00ff */
[----:B0-----:R-:W-:Y:S05]  /*1400*/  RET.REL.NODEC R14 `(_Z15fillSpaceTStepsiifffPfS_S_) ;  /* 0xffffffe80efc7950 */ /* 0x001fea0003c3ffff */
.L_x_15:
[----:B------:R-:W-:-:S00]  /*1410*/  BRA `(.L_x_15) ;  /* 0xfffffffc00fc7947 */ /* 0x000fc0000383ffff */
[----:B------:R-:W-:-:S00]  /*1420*/  NOP ;  /* 0x0000000000007918 */ /* 0x000fc00000000000 */
        /* <DEDUP_REMOVED lines=13> */
.L_x_16:


//--------------------- .nv.shared.reserved.0     --------------------------
	.section	.nv.shared.reserved.0,"aw",@nobits
	.weak		__nv_reservedSMEM_offset_0_alias
	.size		__nv_reservedSMEM_offset_0_alias, 0, 64
	.other		__nv_reservedSMEM_offset_0_alias,@"STO_CUDA_RESERVED_SHARED STV_DEFAULT"
__nv_reservedSMEM_offset_0_alias:
	.zero		0
	.zero		64


//--------------------- .nv.constant0._Z15fillSpaceTStepsiifffPfS_S_ --------------------------
	.section	.nv.constant0._Z15fillSpaceTStepsiifffPfS_S_,"a",@progbits
	.sectionflags	@""
	.align	4
.nv.constant0._Z15fillSpaceTStepsiifffPfS_S_:
	.zero		944


//--------------------- SYMBOLS --------------------------

	.type		.nv.reservedSmem.offset0,@object
	.size		.nv.reservedSmem.offset0,0x4
